//
// Generated by NVIDIA NVVM Compiler
//
// Compiler Build ID: CL-36424714
// Cuda compilation tools, release 13.0, V13.0.88
// Based on NVVM 20.0.0
//

.version 9.0
.target sm_100
.address_size 64

	// .globl	_Z14heptaMatrixMul12sparseMatrixPfS0_i
// _ZZ23heptaMatrixMulSharedMem12sparseMatrixPfS0_iE2Xc has been demoted

.visible .entry _Z14heptaMatrixMul12sparseMatrixPfS0_i(
	.param .align 8 .b8 _Z14heptaMatrixMul12sparseMatrixPfS0_i_param_0[56],
	.param .u64 .ptr .align 1 _Z14heptaMatrixMul12sparseMatrixPfS0_i_param_1,
	.param .u64 .ptr .align 1 _Z14heptaMatrixMul12sparseMatrixPfS0_i_param_2,
	.param .u32 _Z14heptaMatrixMul12sparseMatrixPfS0_i_param_3
)
{
	.reg .pred 	%p<3>;
	.reg .b32 	%r<11>;
	.reg .b32 	%f<22>;
	.reg .b64 	%rd<30>;

	ld.param.u64 	%rd7, [_Z14heptaMatrixMul12sparseMatrixPfS0_i_param_0+48];
	ld.param.u64 	%rd13, [_Z14heptaMatrixMul12sparseMatrixPfS0_i_param_0+40];
	ld.param.u64 	%rd14, [_Z14heptaMatrixMul12sparseMatrixPfS0_i_param_0+32];
	ld.param.u64 	%rd15, [_Z14heptaMatrixMul12sparseMatrixPfS0_i_param_0+24];
	ld.param.u64 	%rd16, [_Z14heptaMatrixMul12sparseMatrixPfS0_i_param_0+16];
	ld.param.u64 	%rd17, [_Z14heptaMatrixMul12sparseMatrixPfS0_i_param_0+8];
	ld.param.u64 	%rd18, [_Z14heptaMatrixMul12sparseMatrixPfS0_i_param_0];
	ld.param.u64 	%rd12, [_Z14heptaMatrixMul12sparseMatrixPfS0_i_param_2];
	ld.param.u32 	%r6, [_Z14heptaMatrixMul12sparseMatrixPfS0_i_param_3];
	cvta.to.global.u64 	%rd1, %rd18;
	cvta.to.global.u64 	%rd2, %rd17;
	cvta.to.global.u64 	%rd3, %rd16;
	cvta.to.global.u64 	%rd4, %rd15;
	cvta.to.global.u64 	%rd5, %rd14;
	cvta.to.global.u64 	%rd6, %rd13;
	mov.u32 	%r7, %ctaid.x;
	mov.u32 	%r1, %ntid.x;
	mov.u32 	%r8, %tid.x;
	mad.lo.s32 	%r10, %r7, %r1, %r8;
	setp.ge.s32 	%p1, %r10, %r6;
	@%p1 bra 	$L__BB0_3;
	ld.param.u64 	%rd29, [_Z14heptaMatrixMul12sparseMatrixPfS0_i_param_1];
	mov.u32 	%r9, %nctaid.x;
	mul.lo.s32 	%r3, %r9, %r1;
	cvta.to.global.u64 	%rd8, %rd7;
	cvta.to.global.u64 	%rd9, %rd29;
	cvta.to.global.u64 	%rd10, %rd12;
$L__BB0_2:
	mul.wide.s32 	%rd19, %r10, 4;
	add.s64 	%rd20, %rd8, %rd19;
	ld.global.f32 	%f1, [%rd20];
	add.s64 	%rd21, %rd9, %rd19;
	ld.global.f32 	%f2, [%rd21];
	add.s64 	%rd22, %rd6, %rd19;
	ld.global.f32 	%f3, [%rd22];
	ld.global.f32 	%f4, [%rd21+20];
	mul.f32 	%f5, %f3, %f4;
	fma.rn.f32 	%f6, %f1, %f2, %f5;
	add.s64 	%rd23, %rd5, %rd19;
	ld.global.f32 	%f7, [%rd23];
	ld.global.f32 	%f8, [%rd21+24];
	fma.rn.f32 	%f9, %f7, %f8, %f6;
	add.s64 	%rd24, %rd4, %rd19;
	ld.global.f32 	%f10, [%rd24];
	ld.global.f32 	%f11, [%rd21+28];
	fma.rn.f32 	%f12, %f10, %f11, %f9;
	add.s64 	%rd25, %rd3, %rd19;
	ld.global.f32 	%f13, [%rd25];
	ld.global.f32 	%f14, [%rd21+32];
	fma.rn.f32 	%f15, %f13, %f14, %f12;
	add.s64 	%rd26, %rd2, %rd19;
	ld.global.f32 	%f16, [%rd26];
	ld.global.f32 	%f17, [%rd21+36];
	fma.rn.f32 	%f18, %f16, %f17, %f15;
	add.s64 	%rd27, %rd1, %rd19;
	ld.global.f32 	%f19, [%rd27];
	ld.global.f32 	%f20, [%rd21+56];
	fma.rn.f32 	%f21, %f19, %f20, %f18;
	add.s64 	%rd28, %rd10, %rd19;
	st.global.f32 	[%rd28], %f21;
	add.s32 	%r10, %r10, %r3;
	setp.lt.s32 	%p2, %r10, %r6;
	@%p2 bra 	$L__BB0_2;
$L__BB0_3:
	ret;

}
	// .globl	_Z23heptaMatrixMulSharedMem12sparseMatrixPfS0_i
.visible .entry _Z23heptaMatrixMulSharedMem12sparseMatrixPfS0_i(
	.param .align 8 .b8 _Z23heptaMatrixMulSharedMem12sparseMatrixPfS0_i_param_0[56],
	.param .u64 .ptr .align 1 _Z23heptaMatrixMulSharedMem12sparseMatrixPfS0_i_param_1,
	.param .u64 .ptr .align 1 _Z23heptaMatrixMulSharedMem12sparseMatrixPfS0_i_param_2,
	.param .u32 _Z23heptaMatrixMulSharedMem12sparseMatrixPfS0_i_param_3
)
{
	.reg .pred 	%p<10>;
	.reg .b32 	%r<80>;
	.reg .b32 	%f<29>;
	.reg .b64 	%rd<42>;
	// demoted variable
	.shared .align 4 .b8 _ZZ23heptaMatrixMulSharedMem12sparseMatrixPfS0_iE2Xc[572];
	ld.param.u64 	%rd13, [_Z23heptaMatrixMulSharedMem12sparseMatrixPfS0_i_param_0+48];
	ld.param.u64 	%rd12, [_Z23heptaMatrixMulSharedMem12sparseMatrixPfS0_i_param_0+40];
	ld.param.u64 	%rd11, [_Z23heptaMatrixMulSharedMem12sparseMatrixPfS0_i_param_0+32];
	ld.param.u64 	%rd10, [_Z23heptaMatrixMulSharedMem12sparseMatrixPfS0_i_param_0+24];
	ld.param.u64 	%rd9, [_Z23heptaMatrixMulSharedMem12sparseMatrixPfS0_i_param_0+16];
	ld.param.u64 	%rd8, [_Z23heptaMatrixMulSharedMem12sparseMatrixPfS0_i_param_0+8];
	ld.param.u64 	%rd7, [_Z23heptaMatrixMulSharedMem12sparseMatrixPfS0_i_param_0];
	ld.param.u64 	%rd15, [_Z23heptaMatrixMulSharedMem12sparseMatrixPfS0_i_param_1];
	ld.param.u64 	%rd14, [_Z23heptaMatrixMulSharedMem12sparseMatrixPfS0_i_param_2];
	ld.param.u32 	%r51, [_Z23heptaMatrixMulSharedMem12sparseMatrixPfS0_i_param_3];
	cvta.to.global.u64 	%rd1, %rd15;
	cvta.to.global.u64 	%rd2, %rd7;
	cvta.to.global.u64 	%rd3, %rd8;
	cvta.to.global.u64 	%rd4, %rd9;
	cvta.to.global.u64 	%rd5, %rd10;
	mov.u32 	%r1, %ctaid.x;
	mov.u32 	%r2, %ntid.x;
	mov.u32 	%r3, %tid.x;
	mad.lo.s32 	%r72, %r1, %r2, %r3;
	setp.ge.s32 	%p1, %r72, %r51;
	@%p1 bra 	$L__BB1_11;
	add.s32 	%r5, %r2, 15;
	mov.u32 	%r6, %nctaid.x;
	shl.b32 	%r53, %r3, 2;
	mov.u32 	%r54, _ZZ23heptaMatrixMulSharedMem12sparseMatrixPfS0_iE2Xc;
	add.s32 	%r7, %r54, %r53;
	mul.lo.s32 	%r8, %r6, %r2;
	max.u32 	%r55, %r3, 15;
	sub.s32 	%r56, %r55, %r3;
	setp.lt.u32 	%p2, %r3, 15;
	selp.u32 	%r57, 1, 0, %p2;
	selp.s32 	%r58, -1, 0, %p2;
	add.s32 	%r59, %r56, %r58;
	div.u32 	%r60, %r59, %r2;
	add.s32 	%r9, %r60, %r57;
	and.b32  	%r10, %r9, 3;
	add.s32 	%r11, %r3, %r2;
	shl.b32 	%r12, %r2, 2;
	add.s32 	%r13, %r7, %r12;
	add.s32 	%r14, %r11, %r2;
	add.s32 	%r15, %r13, %r12;
	add.s32 	%r16, %r14, %r2;
	neg.s32 	%r17, %r2;
	shl.b32 	%r18, %r2, 4;
	shl.b32 	%r19, %r2, 3;
	mul.lo.s32 	%r20, %r2, 12;
	add.s32 	%r21, %r1, 1;
	add.s32 	%r22, %r1, 2;
	add.s32 	%r23, %r1, 3;
	cvta.to.global.u64 	%rd6, %rd14;
	mov.b32 	%r71, 0;
$L__BB1_2:
	setp.ge.u32 	%p3, %r3, %r5;
	@%p3 bra 	$L__BB1_10;
	setp.eq.s32 	%p4, %r10, 3;
	mul.lo.s32 	%r26, %r71, %r6;
	add.s32 	%r61, %r26, %r1;
	mul.lo.s32 	%r27, %r61, %r2;
	mov.u32 	%r73, %r3;
	@%p4 bra 	$L__BB1_7;
	setp.eq.s32 	%p5, %r10, 0;
	add.s32 	%r28, %r3, %r27;
	mul.wide.u32 	%rd16, %r28, 4;
	add.s64 	%rd17, %rd1, %rd16;
	ld.global.f32 	%f1, [%rd17];
	st.shared.f32 	[%r7], %f1;
	mov.u32 	%r73, %r11;
	@%p5 bra 	$L__BB1_7;
	setp.eq.s32 	%p6, %r10, 1;
	add.s32 	%r29, %r28, %r2;
	mul.wide.u32 	%rd18, %r29, 4;
	add.s64 	%rd19, %rd1, %rd18;
	ld.global.f32 	%f2, [%rd19];
	st.shared.f32 	[%r13], %f2;
	mov.u32 	%r73, %r14;
	@%p6 bra 	$L__BB1_7;
	add.s32 	%r62, %r29, %r2;
	mul.wide.u32 	%rd20, %r62, 4;
	add.s64 	%rd21, %rd1, %rd20;
	ld.global.f32 	%f3, [%rd21];
	st.shared.f32 	[%r15], %f3;
	mov.u32 	%r73, %r16;
$L__BB1_7:
	setp.lt.u32 	%p7, %r9, 3;
	@%p7 bra 	$L__BB1_10;
	add.s32 	%r79, %r17, %r73;
	shl.b32 	%r63, %r73, 2;
	mov.u32 	%r64, _ZZ23heptaMatrixMulSharedMem12sparseMatrixPfS0_iE2Xc;
	add.s32 	%r78, %r64, %r63;
	add.s32 	%r65, %r21, %r26;
	mad.lo.s32 	%r77, %r2, %r65, %r73;
	add.s32 	%r66, %r22, %r26;
	mad.lo.s32 	%r76, %r2, %r66, %r73;
	add.s32 	%r67, %r23, %r26;
	mad.lo.s32 	%r75, %r2, %r67, %r73;
	add.s32 	%r74, %r73, %r27;
$L__BB1_9:
	mul.wide.u32 	%rd22, %r74, 4;
	add.s64 	%rd23, %rd1, %rd22;
	ld.global.f32 	%f4, [%rd23];
	st.shared.f32 	[%r78], %f4;
	mul.wide.u32 	%rd24, %r77, 4;
	add.s64 	%rd25, %rd1, %rd24;
	ld.global.f32 	%f5, [%rd25];
	add.s32 	%r68, %r78, %r12;
	st.shared.f32 	[%r68], %f5;
	mul.wide.u32 	%rd26, %r76, 4;
	add.s64 	%rd27, %rd1, %rd26;
	ld.global.f32 	%f6, [%rd27];
	add.s32 	%r69, %r78, %r19;
	st.shared.f32 	[%r69], %f6;
	mul.wide.u32 	%rd28, %r75, 4;
	add.s64 	%rd29, %rd1, %rd28;
	ld.global.f32 	%f7, [%rd29];
	add.s32 	%r70, %r78, %r20;
	st.shared.f32 	[%r70], %f7;
	add.s32 	%r79, %r79, %r12;
	add.s32 	%r78, %r78, %r18;
	add.s32 	%r77, %r77, %r12;
	add.s32 	%r76, %r76, %r12;
	add.s32 	%r75, %r75, %r12;
	add.s32 	%r74, %r74, %r12;
	setp.lt.u32 	%p8, %r79, 15;
	@%p8 bra 	$L__BB1_9;
$L__BB1_10:
	bar.sync 	0;
	cvta.to.global.u64 	%rd30, %rd13;
	mul.wide.s32 	%rd31, %r72, 4;
	add.s64 	%rd32, %rd30, %rd31;
	ld.global.f32 	%f8, [%rd32];
	ld.shared.f32 	%f9, [%r7];
	cvta.to.global.u64 	%rd33, %rd12;
	add.s64 	%rd34, %rd33, %rd31;
	ld.global.f32 	%f10, [%rd34];
	ld.shared.f32 	%f11, [%r7+20];
	mul.f32 	%f12, %f10, %f11;
	fma.rn.f32 	%f13, %f8, %f9, %f12;
	cvta.to.global.u64 	%rd35, %rd11;
	add.s64 	%rd36, %rd35, %rd31;
	ld.global.f32 	%f14, [%rd36];
	ld.shared.f32 	%f15, [%r7+24];
	fma.rn.f32 	%f16, %f14, %f15, %f13;
	add.s64 	%rd37, %rd5, %rd31;
	ld.global.f32 	%f17, [%rd37];
	ld.shared.f32 	%f18, [%r7+28];
	fma.rn.f32 	%f19, %f17, %f18, %f16;
	add.s64 	%rd38, %rd4, %rd31;
	ld.global.f32 	%f20, [%rd38];
	ld.shared.f32 	%f21, [%r7+32];
	fma.rn.f32 	%f22, %f20, %f21, %f19;
	add.s64 	%rd39, %rd3, %rd31;
	ld.global.f32 	%f23, [%rd39];
	ld.shared.f32 	%f24, [%r7+36];
	fma.rn.f32 	%f25, %f23, %f24, %f22;
	add.s64 	%rd40, %rd2, %rd31;
	ld.global.f32 	%f26, [%rd40];
	ld.shared.f32 	%f27, [%r7+56];
	fma.rn.f32 	%f28, %f26, %f27, %f25;
	add.s64 	%rd41, %rd6, %rd31;
	st.global.f32 	[%rd41], %f28;
	add.s32 	%r71, %r71, 1;
	add.s32 	%r72, %r72, %r8;
	setp.lt.s32 	%p9, %r72, %r51;
	@%p9 bra 	$L__BB1_2;
$L__BB1_11:
	ret;

}


// ===== COMPILED SASS (sm_100) =====

	.target	sm_100

	.elftype	@"ET_EXEC"


//--------------------- .note.nv.tkinfo           --------------------------
	.section	.note.nv.tkinfo,"",@"SHT_NOTE"
	.sectionflags	@"SHF_NOTE_NV_TKINFO"
	.tkinfo
        /*0018*/ 	.word	0x00000002
        /*0030*/ 	.string	""
        /*0030*/ 	.string	"ptxas"
        /*0030*/ 	.string	"Cuda compilation tools, release 13.0, V13.0.88"
        /*0030*/ 	.string	"Build cuda_13.0.r13.0/compiler.36424714_0"
        /*0030*/ 	.string	"-arch sm_100 -m 64 "



//--------------------- .note.nv.cuinfo           --------------------------
	.section	.note.nv.cuinfo,"",@"SHT_NOTE"
	.sectionflags	@"SHF_NOTE_NV_CUINFO"
        /*0018*/ 	.short	0x0002
        /*001a*/ 	.short	0x0064
        /*001c*/ 	.short	0x0082
	.zero		2


//--------------------- .nv.info                  --------------------------
	.section	.nv.info,"",@"SHT_CUDA_INFO"
	.align	4


	//----- nvinfo : EIATTR_REGCOUNT
	.align		4
        /*0000*/ 	.byte	0x04, 0x2f
        /*0002*/ 	.short	(.L_1 - .L_0)
	.align		4
.L_0:
        /*0004*/ 	.word	index@(_Z14heptaMatrixMul12sparseMatrixPfS0_i)
        /*0008*/ 	.word	0x0000001e


	//----- nvinfo : EIATTR_FRAME_SIZE
	.align		4
.L_1:
        /*000c*/ 	.byte	0x04, 0x11
        /*000e*/ 	.short	(.L_3 - .L_2)
	.align		4
.L_2:
        /*0010*/ 	.word	index@(_Z14heptaMatrixMul12sparseMatrixPfS0_i)
        /*0014*/ 	.word	0x00000000


	//----- nvinfo : EIATTR_REGCOUNT
	.align		4
.L_3:
        /*0018*/ 	.byte	0x04, 0x2f
        /*001a*/ 	.short	(.L_5 - .L_4)
	.align		4
.L_4:
        /*001c*/ 	.word	index@(_Z23heptaMatrixMulSharedMem12sparseMatrixPfS0_i)
        /*0020*/ 	.word	0x00000020


	//----- nvinfo : EIATTR_FRAME_SIZE
	.align		4
.L_5:
        /*0024*/ 	.byte	0x04, 0x11
        /*0026*/ 	.short	(.L_7 - .L_6)
	.align		4
.L_6:
        /*0028*/ 	.word	index@(_Z23heptaMatrixMulSharedMem12sparseMatrixPfS0_i)
        /*002c*/ 	.word	0x00000000


	//----- nvinfo : EIATTR_MIN_STACK_SIZE
	.align		4
.L_7:
        /*0030*/ 	.byte	0x04, 0x12
        /*0032*/ 	.short	(.L_9 - .L_8)
	.align		4
.L_8:
        /*0034*/ 	.word	index@(_Z23heptaMatrixMulSharedMem12sparseMatrixPfS0_i)
        /*0038*/ 	.word	0x00000000


	//----- nvinfo : EIATTR_MIN_STACK_SIZE
	.align		4
.L_9:
        /*003c*/ 	.byte	0x04, 0x12
        /*003e*/ 	.short	(.L_11 - .L_10)
	.align		4
.L_10:
        /*0040*/ 	.word	index@(_Z14heptaMatrixMul12sparseMatrixPfS0_i)
        /*0044*/ 	.word	0x00000000
.L_11:


//--------------------- .nv.compat                --------------------------
	.section	.nv.compat,"",@"SHT_CUDA_COMPAT_INFO"
	.align	4
        /*0000*/ 	.byte	0x02, 0x09, 0x00, 0x00, 0x02, 0x02, 0x01, 0x00, 0x02, 0x05, 0x05, 0x00, 0x03, 0x07, 0x01, 0x01
        /*0010*/ 	.byte	0x02, 0x03, 0x00, 0x00, 0x02, 0x06, 0x01, 0x00, 0x04, 0x0b, 0x08, 0x00, 0x09, 0x00, 0x00, 0x00
        /*0020*/ 	.byte	0x00, 0x00, 0x00, 0x00


//--------------------- .nv.info._Z23heptaMatrixMulSharedMem12sparseMatrixPfS0_i --------------------------
	.section	.nv.info._Z23heptaMatrixMulSharedMem12sparseMatrixPfS0_i,"",@"SHT_CUDA_INFO"
	.sectionflags	@""
	.align	4


	//----- nvinfo : EIATTR_CUDA_API_VERSION
	.align		4
        /*0000*/ 	.byte	0x04, 0x37
        /*0002*/ 	.short	(.L_13 - .L_12)
.L_12:
        /*0004*/ 	.word	0x00000082


	//----- nvinfo : EIATTR_KPARAM_INFO
	.align		4
.L_13:
        /*0008*/ 	.byte	0x04, 0x17
        /*000a*/ 	.short	(.L_15 - .L_14)
.L_14:
        /*000c*/ 	.word	0x00000000
        /*0010*/ 	.short	0x0003
        /*0012*/ 	.short	0x0048
        /*0014*/ 	.byte	0x00, 0xf0, 0x11, 0x00


	//----- nvinfo : EIATTR_KPARAM_INFO
	.align		4
.L_15:
        /*0018*/ 	.byte	0x04, 0x17
        /*001a*/ 	.short	(.L_17 - .L_16)
.L_16:
        /*001c*/ 	.word	0x00000000
        /*0020*/ 	.short	0x0002
        /*0022*/ 	.short	0x0040
        /*0024*/ 	.byte	0x00, 0xf5, 0x21, 0x00


	//----- nvinfo : EIATTR_KPARAM_INFO
	.align		4
.L_17:
        /*0028*/ 	.byte	0x04, 0x17
        /*002a*/ 	.short	(.L_19 - .L_18)
.L_18:
        /*002c*/ 	.word	0x00000000
        /*0030*/ 	.short	0x0001
        /*0032*/ 	.short	0x0038
        /*0034*/ 	.byte	0x00, 0xf5, 0x21, 0x00


	//----- nvinfo : EIATTR_KPARAM_INFO
	.align		4
.L_19:
        /*0038*/ 	.byte	0x04, 0x17
        /*003a*/ 	.short	(.L_21 - .L_20)
.L_20:
        /*003c*/ 	.word	0x00000000
        /*0040*/ 	.short	0x0000
        /*0042*/ 	.short	0x0000
        /*0044*/ 	.byte	0x00, 0xf0, 0xe1, 0x00


	//----- nvinfo : EIATTR_SPARSE_MMA_MASK
	.align		4
.L_21:
        /*0048*/ 	.byte	0x03, 0x50
        /*004a*/ 	.short	0x0000


	//----- nvinfo : EIATTR_MAXREG_COUNT
	.align		4
        /*004c*/ 	.byte	0x03, 0x1b
        /*004e*/ 	.short	0x00ff


	//----- nvinfo : EIATTR_NUM_BARRIERS
	.align		4
        /*0050*/ 	.byte	0x02, 0x4c
        /*0052*/ 	.byte	0x01
	.zero		1


	//----- nvinfo : EIATTR_MERCURY_ISA_VERSION
	.align		4
        /*0054*/ 	.byte	0x03, 0x5f
        /*0056*/ 	.short	0x0101


	//----- nvinfo : EIATTR_VRC_CTA_INIT_COUNT
	.align		4
        /*0058*/ 	.byte	0x02, 0x4a
	.zero		1
	.zero		1


	//----- nvinfo : EIATTR_EXIT_INSTR_OFFSETS
	.align		4
        /*005c*/ 	.byte	0x04, 0x1c
        /*005e*/ 	.short	(.L_23 - .L_22)


	//   ....[0]....
.L_22:
        /*0060*/ 	.word	0x00000070


	//   ....[1]....
        /*0064*/ 	.word	0x00000a30


	//----- nvinfo : EIATTR_CRS_STACK_SIZE
	.align		4
.L_23:
        /*0068*/ 	.byte	0x04, 0x1e
        /*006a*/ 	.short	(.L_25 - .L_24)
.L_24:
        /*006c*/ 	.word	0x00000000


	//----- nvinfo : EIATTR_CBANK_PARAM_SIZE
	.align		4
.L_25:
        /*0070*/ 	.byte	0x03, 0x19
        /*0072*/ 	.short	0x004c


	//----- nvinfo : EIATTR_PARAM_CBANK
	.align		4
        /*0074*/ 	.byte	0x04, 0x0a
        /*0076*/ 	.short	(.L_27 - .L_26)
	.align		4
.L_26:
        /*0078*/ 	.word	index@(.nv.constant0._Z23heptaMatrixMulSharedMem12sparseMatrixPfS0_i)
        /*007c*/ 	.short	0x0380
        /*007e*/ 	.short	0x004c


	//----- nvinfo : EIATTR_SW_WAR
	.align		4
.L_27:
        /*0080*/ 	.byte	0x04, 0x36
        /*0082*/ 	.short	(.L_29 - .L_28)
.L_28:
        /*0084*/ 	.word	0x00000008
.L_29:


//--------------------- .nv.info._Z14heptaMatrixMul12sparseMatrixPfS0_i --------------------------
	.section	.nv.info._Z14heptaMatrixMul12sparseMatrixPfS0_i,"",@"SHT_CUDA_INFO"
	.sectionflags	@""
	.align	4


	//----- nvinfo : EIATTR_CUDA_API_VERSION
	.align		4
        /*0000*/ 	.byte	0x04, 0x37
        /*0002*/ 	.short	(.L_31 - .L_30)
.L_30:
        /*0004*/ 	.word	0x00000082


	//----- nvinfo : EIATTR_KPARAM_INFO
	.align		4
.L_31:
        /*0008*/ 	.byte	0x04, 0x17
        /*000a*/ 	.short	(.L_33 - .L_32)
.L_32:
        /*000c*/ 	.word	0x00000000
        /*0010*/ 	.short	0x0003
        /*0012*/ 	.short	0x0048
        /*0014*/ 	.byte	0x00, 0xf0, 0x11, 0x00


	//----- nvinfo : EIATTR_KPARAM_INFO
	.align		4
.L_33:
        /*0018*/ 	.byte	0x04, 0x17
        /*001a*/ 	.short	(.L_35 - .L_34)
.L_34:
        /*001c*/ 	.word	0x00000000
        /*0020*/ 	.short	0x0002
        /*0022*/ 	.short	0x0040
        /*0024*/ 	.byte	0x00, 0xf5, 0x21, 0x00


	//----- nvinfo : EIATTR_KPARAM_INFO
	.align		4
.L_35:
        /*0028*/ 	.byte	0x04, 0x17
        /*002a*/ 	.short	(.L_37 - .L_36)
.L_36:
        /*002c*/ 	.word	0x00000000
        /*0030*/ 	.short	0x0001
        /*0032*/ 	.short	0x0038
        /*0034*/ 	.byte	0x00, 0xf5, 0x21, 0x00


	//----- nvinfo : EIATTR_KPARAM_INFO
	.align		4
.L_37:
        /*0038*/ 	.byte	0x04, 0x17
        /*003a*/ 	.short	(.L_39 - .L_38)
.L_38:
        /*003c*/ 	.word	0x00000000
        /*0040*/ 	.short	0x0000
        /*0042*/ 	.short	0x0000
        /*0044*/ 	.byte	0x00, 0xf0, 0xe1, 0x00


	//----- nvinfo : EIATTR_SPARSE_MMA_MASK
	.align		4
.L_39:
        /*0048*/ 	.byte	0x03, 0x50
        /*004a*/ 	.short	0x0000


	//----- nvinfo : EIATTR_MAXREG_COUNT
	.align		4
        /*004c*/ 	.byte	0x03, 0x1b
        /*004e*/ 	.short	0x00ff


	//----- nvinfo : EIATTR_MERCURY_ISA_VERSION
	.align		4
        /*0050*/ 	.byte	0x03, 0x5f
        /*0052*/ 	.short	0x0101


	//----- nvinfo : EIATTR_VRC_CTA_INIT_COUNT
	.align		4
        /*0054*/ 	.byte	0x02, 0x4a
	.zero		1
	.zero		1


	//----- nvinfo : EIATTR_EXIT_INSTR_OFFSETS
	.align		4
        /*0058*/ 	.byte	0x04, 0x1c
        /*005a*/ 	.short	(.L_41 - .L_40)


	//   ....[0]....
.L_40:
        /*005c*/ 	.word	0x00000070


	//   ....[1]....
        /*0060*/ 	.word	0x00000360


	//----- nvinfo : EIATTR_CRS_STACK_SIZE
	.align		4
.L_41:
        /*0064*/ 	.byte	0x04, 0x1e
        /*0066*/ 	.short	(.L_43 - .L_42)
.L_42:
        /*0068*/ 	.word	0x00000000


	//----- nvinfo : EIATTR_CBANK_PARAM_SIZE
	.align		4
.L_43:
        /*006c*/ 	.byte	0x03, 0x19
        /*006e*/ 	.short	0x004c


	//----- nvinfo : EIATTR_PARAM_CBANK
	.align		4
        /*0070*/ 	.byte	0x04, 0x0a
        /*0072*/ 	.short	(.L_45 - .L_44)
	.align		4
.L_44:
        /*0074*/ 	.word	index@(.nv.constant0._Z14heptaMatrixMul12sparseMatrixPfS0_i)
        /*0078*/ 	.short	0x0380
        /*007a*/ 	.short	0x004c


	//----- nvinfo : EIATTR_SW_WAR
	.align		4
.L_45:
        /*007c*/ 	.byte	0x04, 0x36
        /*007e*/ 	.short	(.L_47 - .L_46)
.L_46:
        /*0080*/ 	.word	0x00000008
.L_47:


//--------------------- .nv.callgraph             --------------------------
	.section	.nv.callgraph,"",@"SHT_CUDA_CALLGRAPH"
	.align	4
	.sectionentsize	8
	.align		4
        /*0000*/ 	.word	0x00000000
	.align		4
        /*0004*/ 	.word	0xffffffff
	.align		4
        /*0008*/ 	.word	0x00000000
	.align		4
        /*000c*/ 	.word	0xfffffffe
	.align		4
        /*0010*/ 	.word	0x00000000
	.align		4
        /*0014*/ 	.word	0xfffffffd
	.align		4
        /*0018*/ 	.word	0x00000000
	.align		4
        /*001c*/ 	.word	0xfffffffc


//--------------------- .text._Z23heptaMatrixMulSharedMem12sparseMatrixPfS0_i --------------------------
	.section	.text._Z23heptaMatrixMulSharedMem12sparseMatrixPfS0_i,"ax",@progbits
	.align	128
        .global         _Z23heptaMatrixMulSharedMem12sparseMatrixPfS0_i
        .type           _Z23heptaMatrixMulSharedMem12sparseMatrixPfS0_i,@function
        .size           _Z23heptaMatrixMulSharedMem12sparseMatrixPfS0_i,(.L_x_8 - _Z23heptaMatrixMulSharedMem12sparseMatrixPfS0_i)
        .other          _Z23heptaMatrixMulSharedMem12sparseMatrixPfS0_i,@"STO_CUDA_ENTRY STV_DEFAULT"
_Z23heptaMatrixMulSharedMem12sparseMatrixPfS0_i:
.text._Z23heptaMatrixMulSharedMem12sparseMatrixPfS0_i:
[----:B------:R-:W-:Y:S01]  /*0000*/  LDC R1, c[0x0][0x37c] ;  /* 0x0000df00ff017b82 */ /* 0x000fe20000000800 */
[----:B------:R-:W0:Y:S07]  /*0010*/  S2R R0, SR_TID.X ;  /* 0x0000000000007919 */ /* 0x000e2e0000002100 */
[----:B------:R-:W0:Y:S01]  /*0020*/  S2UR UR9, SR_CTAID.X ;  /* 0x00000000000979c3 */ /* 0x000e220000002500 */
[----:B------:R-:W1:Y:S07]  /*0030*/  LDCU UR4, c[0x0][0x3c8] ;  /* 0x00007900ff0477ac */ /* 0x000e6e0008000800 */
[----:B------:R-:W0:Y:S02]  /*0040*/  LDC R3, c[0x0][0x360] ;  /* 0x0000d800ff037b82 */ /* 0x000e240000000800 */
[----:B0-----:R-:W-:-:S05]  /*0050*/  IMAD R23, R3, UR9, R0 ;  /* 0x0000000903177c24 */ /* 0x001fca000f8e0200 */
[----:B-1----:R-:W-:-:S13]  /*0060*/  ISETP.GE.AND P0, PT, R23, UR4, PT ;  /* 0x0000000417007c0c */ /* 0x002fda000bf06270 */
[----:B------:R-:W-:Y:S05]  /*0070*/  @P0 EXIT ;  /* 0x000000000000094d */ /* 0x000fea0003800000 */
[----:B------:R-:W0:Y:S01]  /*0080*/  I2F.U32.RP R6, R3 ;  /* 0x0000000300067306 */ /* 0x000e220000209000 */
[C---:B------:R-:W-:Y:S01]  /*0090*/  ISETP.GE.U32.AND P3, PT, R0.reuse, 0xf, PT ;  /* 0x0000000f0000780c */ /* 0x040fe20003f66070 */
[----:B------:R-:W1:Y:S01]  /*00a0*/  S2UR UR5, SR_CgaCtaId ;  /* 0x00000000000579c3 */ /* 0x000e620000008800 */
[----:B------:R-:W-:Y:S01]  /*00b0*/  VIMNMX.U32 R7, PT, PT, R0, 0xf, !PT ;  /* 0x0000000f00077848 */ /* 0x000fe20007fe0000 */
[----:B------:R-:W2:Y:S01]  /*00c0*/  LDCU UR10, c[0x0][0x370] ;  /* 0x00006e00ff0a77ac */ /* 0x000ea20008000800 */
[----:B------:R-:W-:-:S03]  /*00d0*/  ISETP.NE.U32.AND P2, PT, R3, RZ, PT ;  /* 0x000000ff0300720c */ /* 0x000fc60003f45070 */
[----:B------:R-:W-:Y:S01]  /*00e0*/  IMAD.IADD R7, R7, 0x1, -R0 ;  /* 0x0000000107077824 */ /* 0x000fe200078e0a00 */
[----:B------:R-:W-:Y:S01]  /*00f0*/  UMOV UR4, 0x400 ;  /* 0x0000040000047882 */ /* 0x000fe20000000000 */
[----:B------:R-:W-:Y:S02]  /*0100*/  UIADD3 UR6, UPT, UPT, UR9, 0x1, URZ ;  /* 0x0000000109067890 */ /* 0x000fe4000fffe0ff */
[----:B------:R-:W-:Y:S01]  /*0110*/  UIADD3 UR7, UPT, UPT, UR9, 0x2, URZ ;  /* 0x0000000209077890 */ /* 0x000fe2000fffe0ff */
[----:B------:R-:W3:Y:S01]  /*0120*/  LDCU.64 UR12, c[0x0][0x358] ;  /* 0x00006b00ff0c77ac */ /* 0x000ee20008000a00 */
[----:B0-----:R-:W0:Y:S01]  /*0130*/  MUFU.RCP R6, R6 ;  /* 0x0000000600067308 */ /* 0x001e220000001000 */
[----:B------:R-:W-:Y:S02]  /*0140*/  UIADD3 UR8, UPT, UPT, UR9, 0x3, URZ ;  /* 0x0000000309087890 */ /* 0x000fe4000fffe0ff */
[----:B-1----:R-:W-:Y:S01]  /*0150*/  ULEA UR4, UR5, UR4, 0x18 ;  /* 0x0000000405047291 */ /* 0x002fe2000f8ec0ff */
[----:B0-----:R-:W-:-:S05]  /*0160*/  IADD3 R4, PT, PT, R6, 0xffffffe, RZ ;  /* 0x0ffffffe06047810 */ /* 0x001fca0007ffe0ff */
[----:B------:R-:W-:Y:S01]  /*0170*/  LEA R6, R0, UR4, 0x2 ;  /* 0x0000000400067c11 */ /* 0x000fe2000f8e10ff */
[----:B------:R0:W1:Y:S04]  /*0180*/  F2I.FTZ.U32.TRUNC.NTZ R5, R4 ;  /* 0x0000000400057305 */ /* 0x000068000021f000 */
[----:B------:R-:W-:-:S04]  /*0190*/  IMAD R10, R3, 0x4, R6 ;  /* 0x00000004030a7824 */ /* 0x000fc800078e0206 */
[----:B------:R-:W-:Y:S02]  /*01a0*/  IMAD R22, R3, 0x4, R10 ;  /* 0x0000000403167824 */ /* 0x000fe400078e020a */
[----:B0-----:R-:W-:Y:S01]  /*01b0*/  HFMA2 R4, -RZ, RZ, 0, 0 ;  /* 0x00000000ff047431 */ /* 0x001fe200000001ff */
[----:B-1----:R-:W-:-:S05]  /*01c0*/  IADD3 R2, PT, PT, RZ, -R5, RZ ;  /* 0x80000005ff027210 */ /* 0x002fca0007ffe0ff */
[----:B------:R-:W-:Y:S01]  /*01d0*/  IMAD R9, R2, R3, RZ ;  /* 0x0000000302097224 */ /* 0x000fe200078e02ff */
[----:B------:R-:W-:Y:S01]  /*01e0*/  IADD3 R2, PT, PT, R7, -0x1, RZ ;  /* 0xffffffff07027810 */ /* 0x000fe20007ffe0ff */
[----:B------:R-:W-:Y:S02]  /*01f0*/  @P3 IMAD.MOV R2, RZ, RZ, R7 ;  /* 0x000000ffff023224 */ /* 0x000fe400078e0207 */
[----:B------:R-:W-:-:S04]  /*0200*/  IMAD.HI.U32 R5, R5, R9, R4 ;  /* 0x0000000905057227 */ /* 0x000fc800078e0004 */
[----:B--2---:R-:W-:Y:S02]  /*0210*/  IMAD R9, R3, UR10, RZ ;  /* 0x0000000a03097c24 */ /* 0x004fe4000f8e02ff */
[----:B------:R-:W-:Y:S01]  /*0220*/  IMAD.HI.U32 R7, R5, R2, RZ ;  /* 0x0000000205077227 */ /* 0x000fe200078e00ff */
[----:B------:R-:W-:-:S04]  /*0230*/  IADD3 R5, PT, PT, R3, 0xf, RZ ;  /* 0x0000000f03057810 */ /* 0x000fc80007ffe0ff */
[----:B------:R-:W-:-:S05]  /*0240*/  IADD3 R4, PT, PT, -R7, RZ, RZ ;  /* 0x000000ff07047210 */ /* 0x000fca0007ffe1ff */
[C---:B------:R-:W-:Y:S01]  /*0250*/  IMAD R2, R3.reuse, R4, R2 ;  /* 0x0000000403027224 */ /* 0x040fe200078e0202 */
[----:B------:R-:W-:-:S04]  /*0260*/  IADD3 R4, PT, PT, R3, R0, RZ ;  /* 0x0000000003047210 */ /* 0x000fc80007ffe0ff */
[-C--:B------:R-:W-:Y:S02]  /*0270*/  ISETP.GE.U32.AND P0, PT, R2, R3.reuse, PT ;  /* 0x000000030200720c */ /* 0x080fe40003f06070 */
[----:B------:R-:W-:-:S04]  /*0280*/  IADD3 R8, PT, PT, R4, R3, RZ ;  /* 0x0000000304087210 */ /* 0x000fc80007ffe0ff */
[----:B------:R-:W-:-:S07]  /*0290*/  IADD3 R11, PT, PT, R8, R3, RZ ;  /* 0x00000003080b7210 */ /* 0x000fce0007ffe0ff */
[----:B------:R-:W-:Y:S01]  /*02a0*/  @P0 IADD3 R2, PT, PT, R2, -R3, RZ ;  /* 0x8000000302020210 */ /* 0x000fe20007ffe0ff */
[----:B------:R-:W-:Y:S01]  /*02b0*/  @P0 VIADD R7, R7, 0x1 ;  /* 0x0000000107070836 */ /* 0x000fe20000000000 */
[----:B------:R-:W-:Y:S02]  /*02c0*/  ISETP.GE.U32.AND P0, PT, R0, R5, PT ;  /* 0x000000050000720c */ /* 0x000fe40003f06070 */
[----:B------:R-:W-:Y:S02]  /*02d0*/  ISETP.GE.U32.AND P1, PT, R2, R3, PT ;  /* 0x000000030200720c */ /* 0x000fe40003f26070 */
[----:B------:R-:W-:Y:S02]  /*02e0*/  SEL R2, RZ, 0x1, P3 ;  /* 0x00000001ff027807 */ /* 0x000fe40001800000 */
[----:B------:R-:W-:-:S09]  /*02f0*/  MOV R5, RZ ;  /* 0x000000ff00057202 */ /* 0x000fd20000000f00 */
[----:B------:R-:W-:Y:S02]  /*0300*/  @P1 IADD3 R7, PT, PT, R7, 0x1, RZ ;  /* 0x0000000107071810 */ /* 0x000fe40007ffe0ff */
[----:B------:R-:W-:-:S05]  /*0310*/  @!P2 LOP3.LUT R7, RZ, R3, RZ, 0x33, !PT ;  /* 0x00000003ff07a212 */ /* 0x000fca00078e33ff */
[----:B------:R-:W-:-:S05]  /*0320*/  IMAD.IADD R2, R2, 0x1, R7 ;  /* 0x0000000102027824 */ /* 0x000fca00078e0207 */
[----:B---3--:R-:W-:-:S07]  /*0330*/  LOP3.LUT R7, R2, 0x3, RZ, 0xc0, !PT ;  /* 0x0000000302077812 */ /* 0x008fce00078ec0ff */
.L_x_4:
[----:B0-----:R-:W-:Y:S05]  /*0340*/  @P0 BRA `(.L_x_0) ;  /* 0x0000000400040947 */ /* 0x001fea0003800000 */
[----:B------:R-:W-:Y:S01]  /*0350*/  ISETP.NE.AND P2, PT, R7, 0x3, PT ;  /* 0x000000030700780c */ /* 0x000fe20003f45270 */
[----:B------:R-:W-:Y:S01]  /*0360*/  IMAD R16, R5, UR10, RZ ;  /* 0x0000000a05107c24 */ /* 0x000fe2000f8e02ff */
[----:B------:R-:W-:Y:S01]  /*0370*/  BSSY.RECONVERGENT B0, `(.L_x_1) ;  /* 0x0000019000007945 */ /* 0x000fe20003800200 */
[----:B------:R-:W-:Y:S02]  /*0380*/  ISETP.GE.U32.AND P1, PT, R2, 0x3, PT ;  /* 0x000000030200780c */ /* 0x000fe40003f26070 */
[----:B------:R-:W-:Y:S02]  /*0390*/  MOV R18, R0 ;  /* 0x0000000000127202 */ /* 0x000fe40000000f00 */
[----:B------:R-:W-:-:S05]  /*03a0*/  IADD3 R12, PT, PT, R16, UR9, RZ ;  /* 0x00000009100c7c10 */ /* 0x000fca000fffe0ff */
[----:B------:R-:W-:Y:S01]  /*03b0*/  IMAD R17, R12, R3, RZ ;  /* 0x000000030c117224 */ /* 0x000fe200078e02ff */
[----:B------:R-:W-:Y:S06]  /*03c0*/  @!P2 BRA `(.L_x_2) ;  /* 0x00000000004ca947 */ /* 0x000fec0003800000 */
[----:B------:R-:W0:Y:S01]  /*03d0*/  LDC.64 R12, c[0x0][0x3b8] ;  /* 0x0000ee00ff0c7b82 */ /* 0x000e220000000a00 */
[----:B------:R-:W-:-:S04]  /*03e0*/  IMAD.IADD R19, R17, 0x1, R0 ;  /* 0x0000000111137824 */ /* 0x000fc800078e0200 */
[----:B0-----:R-:W-:-:S06]  /*03f0*/  IMAD.WIDE.U32 R14, R19, 0x4, R12 ;  /* 0x00000004130e7825 */ /* 0x001fcc00078e000c */
[----:B------:R-:W2:Y:S01]  /*0400*/  LDG.E R15, desc[UR12][R14.64] ;  /* 0x0000000c0e0f7981 */ /* 0x000ea2000c1e1900 */
[----:B------:R-:W-:Y:S02]  /*0410*/  ISETP.NE.AND P2, PT, R7, RZ, PT ;  /* 0x000000ff0700720c */ /* 0x000fe40003f45270 */
[----:B------:R-:W-:Y:S01]  /*0420*/  MOV R18, R4 ;  /* 0x0000000400127202 */ /* 0x000fe20000000f00 */
[----:B--2---:R0:W-:Y:S10]  /*0430*/  STS [R6], R15 ;  /* 0x0000000f06007388 */ /* 0x0041f40000000800 */
[----:B------:R-:W-:Y:S05]  /*0440*/  @!P2 BRA `(.L_x_2) ;  /* 0x00000000002ca947 */ /* 0x000fea0003800000 */
[----:B------:R-:W-:Y:S02]  /*0450*/  ISETP.NE.AND P2, PT, R7, 0x1, PT ;  /* 0x000000010700780c */ /* 0x000fe40003f45270 */
[----:B------:R-:W-:-:S11]  /*0460*/  IADD3 R14, PT, PT, R19, R3, RZ ;  /* 0x00000003130e7210 */ /* 0x000fd60007ffe0ff */
[C---:B------:R-:W-:Y:S02]  /*0470*/  @P2 IMAD.IADD R19, R14.reuse, 0x1, R3 ;  /* 0x000000010e132824 */ /* 0x040fe400078e0203 */
[----:B0-----:R-:W-:-:S04]  /*0480*/  IMAD.WIDE.U32 R14, R14, 0x4, R12 ;  /* 0x000000040e0e7825 */ /* 0x001fc800078e000c */
[----:B------:R-:W-:Y:S02]  /*0490*/  @P2 IMAD.WIDE.U32 R12, R19, 0x4, R12 ;  /* 0x00000004130c2825 */ /* 0x000fe400078e000c */
[----:B------:R-:W2:Y:S04]  /*04a0*/  LDG.E R15, desc[UR12][R14.64] ;  /* 0x0000000c0e0f7981 */ /* 0x000ea8000c1e1900 */
[----:B------:R-:W3:Y:S01]  /*04b0*/  @P2 LDG.E R13, desc[UR12][R12.64] ;  /* 0x0000000c0c0d2981 */ /* 0x000ee2000c1e1900 */
[----:B------:R-:W-:Y:S02]  /*04c0*/  MOV R18, R8 ;  /* 0x0000000800127202 */ /* 0x000fe40000000f00 */
[----:B------:R-:W-:Y:S01]  /*04d0*/  @P2 MOV R18, R11 ;  /* 0x0000000b00122202 */ /* 0x000fe20000000f00 */
[----:B--2---:R1:W-:Y:S04]  /*04e0*/  STS [R10], R15 ;  /* 0x0000000f0a007388 */ /* 0x0043e80000000800 */
[----:B---3--:R1:W-:Y:S02]  /*04f0*/  @P2 STS [R22], R13 ;  /* 0x0000000d16002388 */ /* 0x0083e40000000800 */
.L_x_2:
[----:B------:R-:W-:Y:S05]  /*0500*/  BSYNC.RECONVERGENT B0 ;  /* 0x0000000000007941 */ /* 0x000fea0003800200 */
.L_x_1:
[----:B------:R-:W-:Y:S05]  /*0510*/  @!P1 BRA `(.L_x_0) ;  /* 0x0000000000909947 */ /* 0x000fea0003800000 */
[----:B------:R-:W2:Y:S01]  /*0520*/  S2UR UR5, SR_CgaCtaId ;  /* 0x00000000000579c3 */ /* 0x000ea20000008800 */
[----:B------:R-:W-:Y:S01]  /*0530*/  UMOV UR4, 0x400 ;  /* 0x0000040000047882 */ /* 0x000fe20000000000 */
[C---:B------:R-:W-:Y:S01]  /*0540*/  VIADD R25, R16.reuse, UR6 ;  /* 0x0000000610197c36 */ /* 0x040fe20008000000 */
[C---:B------:R-:W-:Y:S01]  /*0550*/  IADD3 R26, PT, PT, R16.reuse, UR7, RZ ;  /* 0x00000007101a7c10 */ /* 0x040fe2000fffe0ff */
[--C-:B------:R-:W-:Y:S01]  /*0560*/  IMAD.IADD R28, R17, 0x1, R18.reuse ;  /* 0x00000001111c7824 */ /* 0x100fe200078e0212 */
[----:B------:R-:W-:Y:S01]  /*0570*/  IADD3 R16, PT, PT, R16, UR8, RZ ;  /* 0x0000000810107c10 */ /* 0x000fe2000fffe0ff */
[-CC-:B------:R-:W-:Y:S01]  /*0580*/  IMAD R25, R25, R3.reuse, R18.reuse ;  /* 0x0000000319197224 */ /* 0x180fe200078e0212 */
[----:B------:R-:W-:Y:S01]  /*0590*/  IADD3 R29, PT, PT, -R3, R18, RZ ;  /* 0x00000012031d7210 */ /* 0x000fe20007ffe1ff */
[----:B-1----:R-:W1:Y:S01]  /*05a0*/  LDC.64 R12, c[0x0][0x3b8] ;  /* 0x0000ee00ff0c7b82 */ /* 0x002e620000000a00 */
[-CC-:B------:R-:W-:Y:S02]  /*05b0*/  IMAD R26, R26, R3.reuse, R18.reuse ;  /* 0x000000031a1a7224 */ /* 0x180fe400078e0212 */
[----:B------:R-:W-:Y:S01]  /*05c0*/  IMAD R27, R16, R3, R18 ;  /* 0x00000003101b7224 */ /* 0x000fe200078e0212 */
[----:B--2---:R-:W-:-:S06]  /*05d0*/  ULEA UR4, UR5, UR4, 0x18 ;  /* 0x0000000405047291 */ /* 0x004fcc000f8ec0ff */
[----:B------:R-:W-:-:S07]  /*05e0*/  LEA R24, R18, UR4, 0x2 ;  /* 0x0000000412187c11 */ /* 0x000fce000f8e10ff */
.L_x_3:
[----:B-12---:R-:W-:-:S04]  /*05f0*/  IMAD.WIDE.U32 R20, R28, 0x4, R12 ;  /* 0x000000041c147825 */ /* 0x006fc800078e000c */
[--C-:B------:R-:W-:Y:S02]  /*0600*/  IMAD.WIDE.U32 R16, R25, 0x4, R12.reuse ;  /* 0x0000000419107825 */ /* 0x100fe400078e000c */
[----:B------:R1:W2:Y:S02]  /*0610*/  LDG.E R21, desc[UR12][R20.64] ;  /* 0x0000000c14157981 */ /* 0x0002a4000c1e1900 */
[--C-:B0-----:R-:W-:Y:S02]  /*0620*/  IMAD.WIDE.U32 R14, R26, 0x4, R12.reuse ;  /* 0x000000041a0e7825 */ /* 0x101fe400078e000c */
[----:B------:R0:W3:Y:S02]  /*0630*/  LDG.E R16, desc[UR12][R16.64] ;  /* 0x0000000c10107981 */ /* 0x0000e4000c1e1900 */
[----:B------:R-:W-:Y:S02]  /*0640*/  IMAD.WIDE.U32 R18, R27, 0x4, R12 ;  /* 0x000000041b127825 */ /* 0x000fe400078e000c */
[----:B------:R4:W5:Y:S04]  /*0650*/  LDG.E R14, desc[UR12][R14.64] ;  /* 0x0000000c0e0e7981 */ /* 0x000968000c1e1900 */
[----:B------:R-:W5:Y:S01]  /*0660*/  LDG.E R18, desc[UR12][R18.64] ;  /* 0x0000000c12127981 */ /* 0x000f62000c1e1900 */
[C---:B-1----:R-:W-:Y:S01]  /*0670*/  IMAD R20, R3.reuse, 0xc, R24 ;  /* 0x0000000c03147824 */ /* 0x042fe200078e0218 */
[CC--:B0-----:R-:W-:Y:S01]  /*0680*/  LEA R17, R3.reuse, R24.reuse, 0x3 ;  /* 0x0000001803117211 */ /* 0x0c1fe200078e18ff */
[C---:B------:R-:W-:Y:S01]  /*0690*/  IMAD R29, R3.reuse, 0x4, R29 ;  /* 0x00000004031d7824 */ /* 0x040fe200078e021d */
[C---:B------:R-:W-:Y:S01]  /*06a0*/  LEA R25, R3.reuse, R25, 0x2 ;  /* 0x0000001903197211 */ /* 0x040fe200078e10ff */
[C---:B------:R-:W-:Y:S01]  /*06b0*/  IMAD R28, R3.reuse, 0x4, R28 ;  /* 0x00000004031c7824 */ /* 0x040fe200078e021c */
[----:B----4-:R-:W-:-:S02]  /*06c0*/  LEA R15, R3, R24, 0x2 ;  /* 0x00000018030f7211 */ /* 0x010fc400078e10ff */
[----:B------:R-:W-:Y:S02]  /*06d0*/  ISETP.GE.U32.AND P1, PT, R29, 0xf, PT ;  /* 0x0000000f1d00780c */ /* 0x000fe40003f26070 */
[C---:B------:R-:W-:Y:S02]  /*06e0*/  LEA R26, R3.reuse, R26, 0x2 ;  /* 0x0000001a031a7211 */ /* 0x040fe400078e10ff */
[C---:B------:R-:W-:Y:S01]  /*06f0*/  LEA R27, R3.reuse, R27, 0x2 ;  /* 0x0000001b031b7211 */ /* 0x040fe200078e10ff */
[----:B--2---:R0:W-:Y:S04]  /*0700*/  STS [R24], R21 ;  /* 0x0000001518007388 */ /* 0x0041e80000000800 */
[----:B---3--:R2:W-:Y:S04]  /*0710*/  STS [R15], R16 ;  /* 0x000000100f007388 */ /* 0x0085e80000000800 */
[----:B-----5:R2:W-:Y:S01]  /*0720*/  STS [R17], R14 ;  /* 0x0000000e11007388 */ /* 0x0205e20000000800 */
[----:B0-----:R-:W-:-:S03]  /*0730*/  LEA R24, R3, R24, 0x4 ;  /* 0x0000001803187211 */ /* 0x001fc600078e20ff */
[----:B------:R2:W-:Y:S01]  /*0740*/  STS [R20], R18 ;  /* 0x0000001214007388 */ /* 0x0005e20000000800 */
[----:B------:R-:W-:Y:S05]  /*0750*/  @!P1 BRA `(.L_x_3) ;  /* 0xfffffffc00a49947 */ /* 0x000fea000383ffff */
.L_x_0:
[----:B------:R-:W3:Y:S01]  /*0760*/  LDC.64 R28, c[0x0][0x3a8] ;  /* 0x0000ea00ff1c7b82 */ /* 0x000ee20000000a00 */
[----:B------:R-:W-:Y:S05]  /*0770*/  WARPSYNC.ALL ;  /* 0x0000000000007948 */ /* 0x000fea0003800000 */
[----:B------:R-:W4:Y:S02]  /*0780*/  LDCU UR4, c[0x0][0x3c8] ;  /* 0x00007900ff0477ac */ /* 0x000f240008000800 */
[----:B------:R-:W5:Y:S08]  /*0790*/  LDC.64 R26, c[0x0][0x3b0] ;  /* 0x0000ec00ff1a7b82 */ /* 0x000f700000000a00 */
[----:B--2---:R-:W2:Y:S01]  /*07a0*/  LDC.64 R20, c[0x0][0x3a0] ;  /* 0x0000e800ff147b82 */ /* 0x004ea20000000a00 */
[----:B---3--:R-:W-:-:S07]  /*07b0*/  IMAD.WIDE R28, R23, 0x4, R28 ;  /* 0x00000004171c7825 */ /* 0x008fce00078e021c */
[----:B------:R-:W-:Y:S08]  /*07c0*/  BAR.SYNC.DEFER_BLOCKING 0x0 ;  /* 0x0000000000007b1d */ /* 0x000ff00000010000 */
[----:B-1----:R-:W1:Y:S08]  /*07d0*/  LDC.64 R12, c[0x0][0x398] ;  /* 0x0000e600ff0c7b82 */ /* 0x002e700000000a00 */
[----:B------:R-:W3:Y:S08]  /*07e0*/  LDC.64 R16, c[0x0][0x390] ;  /* 0x0000e400ff107b82 */ /* 0x000ef00000000a00 */
[----:B0-----:R-:W0:Y:S01]  /*07f0*/  LDC.64 R14, c[0x0][0x388] ;  /* 0x0000e200ff0e7b82 */ /* 0x001e220000000a00 */
[----:B------:R4:W3:Y:S01]  /*0800*/  LDG.E R25, desc[UR12][R28.64] ;  /* 0x0000000c1c197981 */ /* 0x0008e2000c1e1900 */
[----:B-----5:R-:W-:-:S06]  /*0810*/  IMAD.WIDE R26, R23, 0x4, R26 ;  /* 0x00000004171a7825 */ /* 0x020fcc00078e021a */
[----:B------:R-:W5:Y:S01]  /*0820*/  LDC.64 R18, c[0x0][0x380] ;  /* 0x0000e000ff127b82 */ /* 0x000f620000000a00 */
[----:B------:R0:W5:Y:S01]  /*0830*/  LDG.E R24, desc[UR12][R26.64] ;  /* 0x0000000c1a187981 */ /* 0x000162000c1e1900 */
[----:B--2---:R-:W-:-:S03]  /*0840*/  IMAD.WIDE R20, R23, 0x4, R20 ;  /* 0x0000000417147825 */ /* 0x004fc600078e0214 */
[----:B----4-:R-:W-:Y:S01]  /*0850*/  LDS R29, [R6+0x1c] ;  /* 0x00001c00061d7984 */ /* 0x010fe20000000800 */
[----:B-1----:R-:W-:-:S03]  /*0860*/  IMAD.WIDE R12, R23, 0x4, R12 ;  /* 0x00000004170c7825 */ /* 0x002fc600078e020c */
[----:B------:R-:W2:Y:S01]  /*0870*/  LDG.E R20, desc[UR12][R20.64] ;  /* 0x0000000c14147981 */ /* 0x000ea2000c1e1900 */
[----:B---3--:R-:W-:-:S03]  /*0880*/  IMAD.WIDE R16, R23, 0x4, R16 ;  /* 0x0000000417107825 */ /* 0x008fc600078e0210 */
[----:B------:R1:W3:Y:S01]  /*0890*/  LDG.E R28, desc[UR12][R12.64] ;  /* 0x0000000c0c1c7981 */ /* 0x0002e2000c1e1900 */
[----:B0-----:R-:W-:-:S03]  /*08a0*/  IMAD.WIDE R14, R23, 0x4, R14 ;  /* 0x00000004170e7825 */ /* 0x001fc600078e020e */
[----:B------:R0:W4:Y:S04]  /*08b0*/  LDG.E R16, desc[UR12][R16.64] ;  /* 0x0000000c10107981 */ /* 0x000128000c1e1900 */
[----:B------:R-:W-:Y:S01]  /*08c0*/  LDS R26, [R6] ;  /* 0x00000000061a7984 */ /* 0x000fe20000000800 */
[----:B-----5:R-:W-:-:S03]  /*08d0*/  IMAD.WIDE R18, R23, 0x4, R18 ;  /* 0x0000000417127825 */ /* 0x020fc600078e0212 */
[----:B------:R-:W5:Y:S04]  /*08e0*/  LDG.E R14, desc[UR12][R14.64] ;  /* 0x0000000c0e0e7981 */ /* 0x000f68000c1e1900 */
[----:B-1----:R-:W1:Y:S04]  /*08f0*/  LDS R12, [R6+0x14] ;  /* 0x00001400060c7984 */ /* 0x002e680000000800 */
[----:B------:R-:W5:Y:S01]  /*0900*/  LDG.E R18, desc[UR12][R18.64] ;  /* 0x0000000c12127981 */ /* 0x000f62000c1e1900 */
[----:B------:R-:W-:-:S03]  /*0910*/  IADD3 R5, PT, PT, R5, 0x1, RZ ;  /* 0x0000000105057810 */ /* 0x000fc60007ffe0ff */
[----:B------:R-:W2:Y:S04]  /*0920*/  LDS R21, [R6+0x18] ;  /* 0x0000180006157984 */ /* 0x000ea80000000800 */
[----:B------:R-:W4:Y:S04]  /*0930*/  LDS R27, [R6+0x20] ;  /* 0x00002000061b7984 */ /* 0x000f280000000800 */
[----:B0-----:R-:W-:Y:S01]  /*0940*/  LDS R17, [R6+0x38] ;  /* 0x0000380006117984 */ /* 0x001fe20000000800 */
[----:B-1----:R-:W-:-:S03]  /*0950*/  FMUL R13, R25, R12 ;  /* 0x0000000c190d7220 */ /* 0x002fc60000400000 */
[----:B------:R-:W5:Y:S01]  /*0960*/  LDS R25, [R6+0x24] ;  /* 0x0000240006197984 */ /* 0x000f620000000800 */
[----:B------:R-:W-:Y:S02]  /*0970*/  FFMA R24, R24, R26, R13 ;  /* 0x0000001a18187223 */ /* 0x000fe4000000000d */
[----:B------:R-:W0:Y:S02]  /*0980*/  LDC.64 R12, c[0x0][0x3c0] ;  /* 0x0000f000ff0c7b82 */ /* 0x000e240000000a00 */
[----:B--2---:R-:W-:-:S04]  /*0990*/  FFMA R21, R20, R21, R24 ;  /* 0x0000001514157223 */ /* 0x004fc80000000018 */
[----:B---3--:R-:W-:-:S04]  /*09a0*/  FFMA R21, R28, R29, R21 ;  /* 0x0000001d1c157223 */ /* 0x008fc80000000015 */
[----:B----4-:R-:W-:Y:S01]  /*09b0*/  FFMA R21, R16, R27, R21 ;  /* 0x0000001b10157223 */ /* 0x010fe20000000015 */
[----:B0-----:R-:W-:Y:S01]  /*09c0*/  IMAD.WIDE R12, R23, 0x4, R12 ;  /* 0x00000004170c7825 */ /* 0x001fe200078e020c */
[----:B------:R-:W-:-:S04]  /*09d0*/  IADD3 R23, PT, PT, R9, R23, RZ ;  /* 0x0000001709177210 */ /* 0x000fc80007ffe0ff */
[----:B------:R-:W-:Y:S01]  /*09e0*/  ISETP.GE.AND P1, PT, R23, UR4, PT ;  /* 0x0000000417007c0c */ /* 0x000fe2000bf26270 */
[----:B-----5:R-:W-:-:S04]  /*09f0*/  FFMA R21, R14, R25, R21 ;  /* 0x000000190e157223 */ /* 0x020fc80000000015 */
[----:B------:R-:W-:-:S05]  /*0a00*/  FFMA R17, R18, R17, R21 ;  /* 0x0000001112117223 */ /* 0x000fca0000000015 */
[----:B------:R0:W-:Y:S03]  /*0a10*/  STG.E desc[UR12][R12.64], R17 ;  /* 0x000000110c007986 */ /* 0x0001e6000c10190c */
[----:B------:R-:W-:Y:S05]  /*0a20*/  @!P1 BRA `(.L_x_4) ;  /* 0xfffffff800449947 */ /* 0x000fea000383ffff */
[----:B------:R-:W-:Y:S05]  /*0a30*/  EXIT ;  /* 0x000000000000794d */ /* 0x000fea0003800000 */
.L_x_5:
[----:B------:R-:W-:-:S00]  /*0a40*/  BRA `(.L_x_5) ;  /* 0xfffffffc00fc7947 */ /* 0x000fc0000383ffff */
[----:B------:R-:W-:-:S00]  /*0a50*/  NOP ;  /* 0x0000000000007918 */ /* 0x000fc00000000000 */
        /* <DEDUP_REMOVED lines=10> */
.L_x_8:


//--------------------- .text._Z14heptaMatrixMul12sparseMatrixPfS0_i --------------------------
	.section	.text._Z14heptaMatrixMul12sparseMatrixPfS0_i,"ax",@progbits
	.align	128
        .global         _Z14heptaMatrixMul12sparseMatrixPfS0_i
        .type           _Z14heptaMatrixMul12sparseMatrixPfS0_i,@function
        .size           _Z14heptaMatrixMul12sparseMatrixPfS0_i,(.L_x_9 - _Z14heptaMatrixMul12sparseMatrixPfS0_i)
        .other          _Z14heptaMatrixMul12sparseMatrixPfS0_i,@"STO_CUDA_ENTRY STV_DEFAULT"
_Z14heptaMatrixMul12sparseMatrixPfS0_i:
.text._Z14heptaMatrixMul12sparseMatrixPfS0_i:
        /* <DEDUP_REMOVED lines=8> */
[----:B------:R-:W0:Y:S01]  /*0080*/  LDCU UR4, c[0x0][0x370] ;  /* 0x00006e00ff0477ac */ /* 0x000e220008000800 */
[----:B------:R-:W1:Y:S01]  /*0090*/  LDCU.64 UR6, c[0x0][0x358] ;  /* 0x00006b00ff0677ac */ /* 0x000e620008000a00 */
[----:B0-----:R-:W-:-:S07]  /*00a0*/  IMAD R0, R0, UR4, RZ ;  /* 0x0000000400007c24 */ /* 0x001fce000f8e02ff */
.L_x_6:
[----:B0-----:R-:W0:Y:S08]  /*00b0*/  LDC.64 R24, c[0x0][0x3a8] ;  /* 0x0000ea00ff187b82 */ /* 0x001e300000000a00 */
[----:B------:R-:W2:Y:S08]  /*00c0*/  LDC.64 R4, c[0x0][0x3b8] ;  /* 0x0000ee00ff047b82 */ /* 0x000eb00000000a00 */
[----:B------:R-:W3:Y:S08]  /*00d0*/  LDC.64 R22, c[0x0][0x3b0] ;  /* 0x0000ec00ff167b82 */ /* 0x000ef00000000a00 */
[----:B------:R-:W4:Y:S01]  /*00e0*/  LDC.64 R14, c[0x0][0x3a0] ;  /* 0x0000e800ff0e7b82 */ /* 0x000f220000000a00 */
[----:B0-----:R-:W-:-:S05]  /*00f0*/  IMAD.WIDE R24, R11, 0x4, R24 ;  /* 0x000000040b187825 */ /* 0x001fca00078e0218 */
[----:B-1----:R-:W5:Y:S02]  /*0100*/  LDG.E R13, desc[UR6][R24.64] ;  /* 0x00000006180d7981 */ /* 0x002f64000c1e1900 */
[----:B------:R-:W0:Y:S01]  /*0110*/  LDC.64 R16, c[0x0][0x398] ;  /* 0x0000e600ff107b82 */ /* 0x000e220000000a00 */
[----:B--2---:R-:W-:-:S05]  /*0120*/  IMAD.WIDE R4, R11, 0x4, R4 ;  /* 0x000000040b047825 */ /* 0x004fca00078e0204 */
[----:B------:R-:W5:Y:S02]  /*0130*/  LDG.E R10, desc[UR6][R4.64+0x14] ;  /* 0x00001406040a7981 */ /* 0x000f64000c1e1900 */
[----:B------:R-:W1:Y:S01]  /*0140*/  LDC.64 R8, c[0x0][0x390] ;  /* 0x0000e400ff087b82 */ /* 0x000e620000000a00 */
[C---:B---3--:R-:W-:Y:S01]  /*0150*/  IMAD.WIDE R22, R11.reuse, 0x4, R22 ;  /* 0x000000040b167825 */ /* 0x048fe200078e0216 */
[----:B------:R-:W2:Y:S04]  /*0160*/  LDG.E R21, desc[UR6][R4.64+0x1c] ;  /* 0x00001c0604157981 */ /* 0x000ea8000c1e1900 */
[----:B------:R3:W2:Y:S02]  /*0170*/  LDG.E R12, desc[UR6][R22.64] ;  /* 0x00000006160c7981 */ /* 0x0006a4000c1e1900 */
[----:B------:R-:W3:Y:S08]  /*0180*/  LDC.64 R6, c[0x0][0x388] ;  /* 0x0000e200ff067b82 */ /* 0x000ef00000000a00 */
[----:B------:R-:W3:Y:S01]  /*0190*/  LDC.64 R2, c[0x0][0x380] ;  /* 0x0000e000ff027b82 */ /* 0x000ee20000000a00 */
[C---:B----4-:R-:W-:Y:S01]  /*01a0*/  IMAD.WIDE R26, R11.reuse, 0x4, R14 ;  /* 0x000000040b1a7825 */ /* 0x050fe200078e020e */
[----:B------:R-:W4:Y:S04]  /*01b0*/  LDG.E R25, desc[UR6][R4.64+0x20] ;  /* 0x0000200604197981 */ /* 0x000f28000c1e1900 */
[----:B------:R-:W2:Y:S01]  /*01c0*/  LDG.E R15, desc[UR6][R4.64] ;  /* 0x00000006040f7981 */ /* 0x000ea2000c1e1900 */
[----:B0-----:R-:W-:-:S03]  /*01d0*/  IMAD.WIDE R18, R11, 0x4, R16 ;  /* 0x000000040b127825 */ /* 0x001fc600078e0210 */
[----:B------:R-:W4:Y:S01]  /*01e0*/  LDG.E R14, desc[UR6][R26.64] ;  /* 0x000000061a0e7981 */ /* 0x000f22000c1e1900 */
[----:B-1----:R-:W-:-:S03]  /*01f0*/  IMAD.WIDE R8, R11, 0x4, R8 ;  /* 0x000000040b087825 */ /* 0x002fc600078e0208 */
[----:B------:R-:W4:Y:S01]  /*0200*/  LDG.E R17, desc[UR6][R4.64+0x18] ;  /* 0x0000180604117981 */ /* 0x000f22000c1e1900 */
[----:B---3--:R-:W-:-:S03]  /*0210*/  IMAD.WIDE R6, R11, 0x4, R6 ;  /* 0x000000040b067825 */ /* 0x008fc600078e0206 */
[----:B------:R-:W3:Y:S04]  /*0220*/  LDG.E R18, desc[UR6][R18.64] ;  /* 0x0000000612127981 */ /* 0x000ee8000c1e1900 */
[----:B------:R-:W3:Y:S01]  /*0230*/  LDG.E R8, desc[UR6][R8.64] ;  /* 0x0000000608087981 */ /* 0x000ee2000c1e1900 */
[----:B------:R-:W-:-:S03]  /*0240*/  IMAD.WIDE R22, R11, 0x4, R2 ;  /* 0x000000040b167825 */ /* 0x000fc600078e0202 */
[----:B------:R-:W3:Y:S01]  /*0250*/  LDG.E R7, desc[UR6][R6.64] ;  /* 0x0000000606077981 */ /* 0x000ee2000c1e1900 */
[----:B------:R-:W0:Y:S03]  /*0260*/  LDC.64 R2, c[0x0][0x3c0] ;  /* 0x0000f000ff027b82 */ /* 0x000e260000000a00 */
[----:B------:R-:W3:Y:S04]  /*0270*/  LDG.E R16, desc[UR6][R4.64+0x24] ;  /* 0x0000240604107981 */ /* 0x000ee8000c1e1900 */
[----:B------:R-:W3:Y:S04]  /*0280*/  LDG.E R20, desc[UR6][R4.64+0x38] ;  /* 0x0000380604147981 */ /* 0x000ee8000c1e1900 */
[----:B------:R-:W3:Y:S01]  /*0290*/  LDG.E R22, desc[UR6][R22.64] ;  /* 0x0000000616167981 */ /* 0x000ee2000c1e1900 */
[----:B0-----:R-:W-:Y:S01]  /*02a0*/  IMAD.WIDE R2, R11, 0x4, R2 ;  /* 0x000000040b027825 */ /* 0x001fe200078e0202 */
[----:B------:R-:W-:-:S04]  /*02b0*/  IADD3 R11, PT, PT, R0, R11, RZ ;  /* 0x0000000b000b7210 */ /* 0x000fc80007ffe0ff */
[----:B------:R-:W-:Y:S01]  /*02c0*/  ISETP.GE.AND P0, PT, R11, UR5, PT ;  /* 0x000000050b007c0c */ /* 0x000fe2000bf06270 */
[----:B-----5:R-:W-:-:S04]  /*02d0*/  FMUL R13, R13, R10 ;  /* 0x0000000a0d0d7220 */ /* 0x020fc80000400000 */
[----:B--2---:R-:W-:-:S04]  /*02e0*/  FFMA R13, R12, R15, R13 ;  /* 0x0000000f0c0d7223 */ /* 0x004fc8000000000d */
[----:B----4-:R-:W-:-:S04]  /*02f0*/  FFMA R13, R14, R17, R13 ;  /* 0x000000110e0d7223 */ /* 0x010fc8000000000d */
[----:B---3--:R-:W-:-:S04]  /*0300*/  FFMA R13, R18, R21, R13 ;  /* 0x00000015120d7223 */ /* 0x008fc8000000000d */
[----:B------:R-:W-:-:S04]  /*0310*/  FFMA R8, R8, R25, R13 ;  /* 0x0000001908087223 */ /* 0x000fc8000000000d */
[----:B------:R-:W-:-:S04]  /*0320*/  FFMA R7, R7, R16, R8 ;  /* 0x0000001007077223 */ /* 0x000fc80000000008 */
[----:B------:R-:W-:-:S05]  /*0330*/  FFMA R7, R22, R20, R7 ;  /* 0x0000001416077223 */ /* 0x000fca0000000007 */
[----:B------:R0:W-:Y:S01]  /*0340*/  STG.E desc[UR6][R2.64], R7 ;  /* 0x0000000702007986 */ /* 0x0001e2000c101906 */
[----:B------:R-:W-:Y:S05]  /*0350*/  @!P0 BRA `(.L_x_6) ;  /* 0xfffffffc00548947 */ /* 0x000fea000383ffff */
[----:B------:R-:W-:Y:S05]  /*0360*/  EXIT ;  /* 0x000000000000794d */ /* 0x000fea0003800000 */
.L_x_7:
        /* <DEDUP_REMOVED lines=9> */
.L_x_9:


//--------------------- .nv.shared._Z23heptaMatrixMulSharedMem12sparseMatrixPfS0_i --------------------------
	.section	.nv.shared._Z23heptaMatrixMulSharedMem12sparseMatrixPfS0_i,"aw",@nobits
	.sectionflags	@""
	.align	4
.nv.shared._Z23heptaMatrixMulSharedMem12sparseMatrixPfS0_i:
	.zero		1596


//--------------------- .nv.shared.reserved.0     --------------------------
	.section	.nv.shared.reserved.0,"aw",@nobits
	.weak		__nv_reservedSMEM_offset_0_alias
	.size		__nv_reservedSMEM_offset_0_alias, 0, 64
	.other		__nv_reservedSMEM_offset_0_alias,@"STO_CUDA_RESERVED_SHARED STV_DEFAULT"
__nv_reservedSMEM_offset_0_alias:
	.zero		0
	.zero		64


//--------------------- .nv.constant0._Z23heptaMatrixMulSharedMem12sparseMatrixPfS0_i --------------------------
	.section	.nv.constant0._Z23heptaMatrixMulSharedMem12sparseMatrixPfS0_i,"a",@progbits
	.sectionflags	@""
	.align	4
.nv.constant0._Z23heptaMatrixMulSharedMem12sparseMatrixPfS0_i:
	.zero		972


//--------------------- .nv.constant0._Z14heptaMatrixMul12sparseMatrixPfS0_i --------------------------
	.section	.nv.constant0._Z14heptaMatrixMul12sparseMatrixPfS0_i,"a",@progbits
	.sectionflags	@""
	.align	4
.nv.constant0._Z14heptaMatrixMul12sparseMatrixPfS0_i:
	.zero		972


//--------------------- SYMBOLS --------------------------

	.type		.nv.reservedSmem.offset0,@object
	.size		.nv.reservedSmem.offset0,0x4
	.type		.nv.reservedSmem.cap,@object
	.size		.nv.reservedSmem.cap,0x4
